	.headerflags	@"EF_CUDA_TEXMODE_UNIFIED EF_CUDA_64BIT_ADDRESS EF_CUDA_ACCELERATORS EF_CUDA_SM90 EF_CUDA_VIRTUAL_SM(EF_CUDA_SM90)"
	.elftype	@"ET_EXEC"


//--------------------- .nv.info                  --------------------------
	.section	.nv.info,"",@"SHT_CUDA_INFO"
	.align	4


	//----- nvinfo : EIATTR_REGCOUNT
	.align		4
        /*0000*/ 	.byte	0x04, 0x2f
        /*0002*/ 	.short	(.L_1 - .L_0)
	.align		4
.L_0:
        /*0004*/ 	.word	index@(triton_poi_fused_cat_4)
        /*0008*/ 	.word	0x00000010


	//----- nvinfo : EIATTR_MIN_STACK_SIZE
	.align		4
.L_1:
        /*000c*/ 	.byte	0x04, 0x12
        /*000e*/ 	.short	(.L_3 - .L_2)
	.align		4
.L_2:
        /*0010*/ 	.word	index@(triton_poi_fused_cat_4)
        /*0014*/ 	.word	0x00000000


	//----- nvinfo : EIATTR_FRAME_SIZE
	.align		4
.L_3:
        /*0018*/ 	.byte	0x04, 0x11
        /*001a*/ 	.short	(.L_5 - .L_4)
	.align		4
.L_4:
        /*001c*/ 	.word	index@(triton_poi_fused_cat_4)
        /*0020*/ 	.word	0x00000000


	//----- nvinfo : EIATTR_MIN_STACK_SIZE
	.align		4
.L_5:
        /*0024*/ 	.byte	0x04, 0x12
        /*0026*/ 	.short	(.L_7 - .L_6)
	.align		4
.L_6:
        /*0028*/ 	.word	index@(triton_poi_fused_cat_4)
        /*002c*/ 	.word	0x00000000
.L_7:


//--------------------- .nv.info.triton_poi_fused_cat_4 --------------------------
	.section	.nv.info.triton_poi_fused_cat_4,"",@"SHT_CUDA_INFO"
	.sectionflags	@""
	.align	4


	//----- nvinfo : EIATTR_CUDA_API_VERSION
	.align		4
        /*0000*/ 	.byte	0x04, 0x37
        /*0002*/ 	.short	(.L_9 - .L_8)
.L_8:
        /*0004*/ 	.word	0x0000007c


	//----- nvinfo : EIATTR_KPARAM_INFO
	.align		4
.L_9:
        /*0008*/ 	.byte	0x04, 0x17
        /*000a*/ 	.short	(.L_11 - .L_10)
.L_10:
        /*000c*/ 	.word	0x00000000
        /*0010*/ 	.short	0x0003
        /*0012*/ 	.short	0x0018
        /*0014*/ 	.byte	0x00, 0xf0, 0x11, 0x00


	//----- nvinfo : EIATTR_KPARAM_INFO
	.align		4
.L_11:
        /*0018*/ 	.byte	0x04, 0x17
        /*001a*/ 	.short	(.L_13 - .L_12)
.L_12:
        /*001c*/ 	.word	0x00000000
        /*0020*/ 	.short	0x0002
        /*0022*/ 	.short	0x0010
        /*0024*/ 	.byte	0x00, 0xf4, 0x21, 0x00


	//----- nvinfo : EIATTR_KPARAM_INFO
	.align		4
.L_13:
        /*0028*/ 	.byte	0x04, 0x17
        /*002a*/ 	.short	(.L_15 - .L_14)
.L_14:
        /*002c*/ 	.word	0x00000000
        /*0030*/ 	.short	0x0001
        /*0032*/ 	.short	0x0008
        /*0034*/ 	.byte	0x00, 0xf4, 0x21, 0x00


	//----- nvinfo : EIATTR_KPARAM_INFO
	.align		4
.L_15:
        /*0038*/ 	.byte	0x04, 0x17
        /*003a*/ 	.short	(.L_17 - .L_16)
.L_16:
        /*003c*/ 	.word	0x00000000
        /*0040*/ 	.short	0x0000
        /*0042*/ 	.short	0x0000
        /*0044*/ 	.byte	0x00, 0xf4, 0x21, 0x00


	//----- nvinfo : EIATTR_SPARSE_MMA_MASK
	.align		4
.L_17:
        /*0048*/ 	.byte	0x03, 0x50
        /*004a*/ 	.short	0x0000


	//----- nvinfo : EIATTR_MAXREG_COUNT
	.align		4
        /*004c*/ 	.byte	0x03, 0x1b
        /*004e*/ 	.short	0x00ff


	//----- nvinfo : EIATTR_EXIT_INSTR_OFFSETS
	.align		4
        /*0050*/ 	.byte	0x04, 0x1c
        /*0052*/ 	.short	(.L_19 - .L_18)


	//   ....[0]....
.L_18:
        /*0054*/ 	.word	0x000002d0


	//   ....[1]....
        /*0058*/ 	.word	0x000002f0


	//----- nvinfo : EIATTR_REQNTID
	.align		4
.L_19:
        /*005c*/ 	.byte	0x04, 0x10
        /*005e*/ 	.short	(.L_21 - .L_20)
.L_20:
        /*0060*/ 	.word	0x00000020
        /*0064*/ 	.word	0x00000001
        /*0068*/ 	.word	0x00000001


	//----- nvinfo : EIATTR_CBANK_PARAM_SIZE
	.align		4
.L_21:
        /*006c*/ 	.byte	0x03, 0x19
        /*006e*/ 	.short	0x001c


	//----- nvinfo : EIATTR_PARAM_CBANK
	.align		4
        /*0070*/ 	.byte	0x04, 0x0a
        /*0072*/ 	.short	(.L_23 - .L_22)
	.align		4
.L_22:
        /*0074*/ 	.word	index@(.nv.constant0.triton_poi_fused_cat_4)
        /*0078*/ 	.short	0x0210
        /*007a*/ 	.short	0x001c


	//----- nvinfo : EIATTR_SW_WAR
	.align		4
.L_23:
        /*007c*/ 	.byte	0x04, 0x36
        /*007e*/ 	.short	(.L_25 - .L_24)
.L_24:
        /*0080*/ 	.word	0x00000008
.L_25:


//--------------------- .nv.callgraph             --------------------------
	.section	.nv.callgraph,"",@"SHT_CUDA_CALLGRAPH"
	.align	4
	.sectionentsize	8
	.align		4
        /*0000*/ 	.word	0x00000000
	.align		4
        /*0004*/ 	.word	0xffffffff
	.align		4
        /*0008*/ 	.word	0x00000000
	.align		4
        /*000c*/ 	.word	0xfffffffe
	.align		4
        /*0010*/ 	.word	0x00000000
	.align		4
        /*0014*/ 	.word	0xfffffffd
	.align		4
        /*0018*/ 	.word	0x00000000
	.align		4
        /*001c*/ 	.word	0xfffffffc


//--------------------- .text.triton_poi_fused_cat_4 --------------------------
	.section	.text.triton_poi_fused_cat_4,"ax",@progbits
	.align	128
        .global         triton_poi_fused_cat_4
        .type           triton_poi_fused_cat_4,@function
        .size           triton_poi_fused_cat_4,(.L_x_1 - triton_poi_fused_cat_4)
        .other          triton_poi_fused_cat_4,@"STO_CUDA_ENTRY STV_DEFAULT"
triton_poi_fused_cat_4:
.text.triton_poi_fused_cat_4:
[----:B------:R-:W0:Y:S02]  /*0000*/  LDC R1, c[0x0][0x28] ;  /* 0x00000a00ff017b82 */ /* 0x000e240000000800 */
[----:B------:R-:W1:Y:S01]  /*0010*/  S2R R0, SR_TID.X ;  /* 0x0000000000007919 */ /* 0x000e620000002100 */
[----:B------:R-:W2:Y:S01]  /*0020*/  LDC.64 R2, c[0x0][0x210] ;  /* 0x00008400ff027b82 */ /* 0x000ea20000000a00 */
[----:B------:R-:W-:Y:S01]  /*0030*/  ULDC.64 UR4, c[0x0][0x218] ;  /* 0x0000860000047ab9 */ /* 0x000fe20000000a00 */
[----:B------:R-:W-:Y:S01]  /*0040*/  CS2R R12, SRZ ;  /* 0x00000000000c7805 */ /* 0x000fe2000001ff00 */
[----:B------:R-:W3:Y:S01]  /*0050*/  S2R R9, SR_CTAID.X ;  /* 0x0000000000097919 */ /* 0x000ee20000002500 */
[----:B-1----:R-:W-:-:S05]  /*0060*/  IMAD.SHL.U32 R0, R0, 0x2, RZ ;  /* 0x0000000200007824 */ /* 0x002fca00078e00ff */
[----:B------:R-:W-:-:S05]  /*0070*/  LOP3.LUT R0, R0, 0x3e, RZ, 0xc0, !PT ;  /* 0x0000003e00007812 */ /* 0x000fca00078ec0ff */
[----:B---3--:R-:W-:-:S05]  /*0080*/  IMAD R9, R9, 0x40, R0 ;  /* 0x0000004009097824 */ /* 0x008fca00078e0200 */
[----:B------:R-:W-:Y:S02]  /*0090*/  SHF.R.S32.HI R0, RZ, 0x1f, R9 ;  /* 0x0000001fff007819 */ /* 0x000fe40000011409 */
[----:B------:R-:W-:Y:S02]  /*00a0*/  ISETP.GE.AND P0, PT, R9, 0x40, PT ;  /* 0x000000400900780c */ /* 0x000fe40003f06270 */
[CC--:B------:R-:W-:Y:S02]  /*00b0*/  LEA.HI R4, R0.reuse, R9.reuse, RZ, 0x2 ;  /* 0x0000000900047211 */ /* 0x0c0fe400078f10ff */
[----:B------:R-:W-:Y:S02]  /*00c0*/  LEA.HI R0, R0, R9, RZ, 0x4 ;  /* 0x0000000900007211 */ /* 0x000fe400078f20ff */
[----:B------:R-:W-:Y:S02]  /*00d0*/  SHF.R.S32.HI R5, RZ, 0x2, R4 ;  /* 0x00000002ff057819 */ /* 0x000fe40000011404 */
[----:B------:R-:W-:-:S02]  /*00e0*/  LOP3.LUT R4, R4, 0xfffffffc, RZ, 0xc0, !PT ;  /* 0xfffffffc04047812 */ /* 0x000fc400078ec0ff */
[----:B------:R-:W-:Y:S02]  /*00f0*/  LEA.HI R6, R5, R5, RZ, 0x2 ;  /* 0x0000000505067211 */ /* 0x000fe400078f10ff */
[----:B------:R-:W-:Y:S01]  /*0100*/  SHF.R.S32.HI R7, RZ, 0x4, R0 ;  /* 0x00000004ff077819 */ /* 0x000fe20000011400 */
[----:B------:R-:W-:Y:S01]  /*0110*/  IMAD.IADD R4, R9, 0x1, -R4 ;  /* 0x0000000109047824 */ /* 0x000fe200078e0a04 */
[----:B------:R-:W-:Y:S02]  /*0120*/  LOP3.LUT R6, R6, 0xfffffffc, RZ, 0xc0, !PT ;  /* 0xfffffffc06067812 */ /* 0x000fe400078ec0ff */
[----:B------:R-:W-:Y:S01]  /*0130*/  LOP3.LUT R0, R0, 0xfffffff0, RZ, 0xc0, !PT ;  /* 0xfffffff000007812 */ /* 0x000fe200078ec0ff */
[----:B------:R-:W-:Y:S01]  /*0140*/  IMAD.SHL.U32 R7, R7, 0x8, RZ ;  /* 0x0000000807077824 */ /* 0x000fe200078e00ff */
[----:B------:R-:W-:Y:S01]  /*0150*/  SHF.R.S32.HI R10, RZ, 0x1f, R4 ;  /* 0x0000001fff0a7819 */ /* 0x000fe20000011404 */
[----:B------:R-:W-:-:S03]  /*0160*/  IMAD.IADD R6, R5, 0x1, -R6 ;  /* 0x0000000105067824 */ /* 0x000fc600078e0a06 */
[--C-:B------:R-:W-:Y:S01]  /*0170*/  SHF.R.S32.HI R8, RZ, 0x1f, R7.reuse ;  /* 0x0000001fff087819 */ /* 0x100fe20000011407 */
[C---:B------:R-:W-:Y:S01]  /*0180*/  IMAD.SHL.U32 R5, R6.reuse, 0x4, RZ ;  /* 0x0000000406057824 */ /* 0x040fe200078e00ff */
[C---:B------:R-:W-:Y:S02]  /*0190*/  ISETP.GE.AND P2, PT, R6.reuse, 0x2, PT ;  /* 0x000000020600780c */ /* 0x040fe40003f46270 */
[----:B------:R-:W-:Y:S02]  /*01a0*/  ISETP.GT.AND P1, PT, R6, 0x1, !P0 ;  /* 0x000000010600780c */ /* 0x000fe40004724270 */
[----:B------:R-:W-:Y:S02]  /*01b0*/  IADD3 R4, P4, P5, R5, R4, R7 ;  /* 0x0000000405047210 */ /* 0x000fe40007d9e007 */
[----:B------:R-:W-:Y:S02]  /*01c0*/  ISETP.LT.AND P3, PT, R9, 0x40, !P2 ;  /* 0x000000400900780c */ /* 0x000fe40005761270 */
[----:B------:R-:W-:-:S02]  /*01d0*/  SHF.R.S32.HI R5, RZ, 0x1f, R5 ;  /* 0x0000001fff057819 */ /* 0x000fc40000011405 */
[----:B------:R-:W-:Y:S02]  /*01e0*/  IADD3 R7, R7, R9, -R0 ;  /* 0x0000000907077210 */ /* 0x000fe40007ffe800 */
[----:B------:R-:W-:Y:S02]  /*01f0*/  IADD3.X R5, R5, R10, R8, P4, P5 ;  /* 0x0000000a05057210 */ /* 0x000fe400027ea408 */
[----:B------:R-:W-:Y:S02]  /*0200*/  CS2R R10, SRZ ;  /* 0x00000000000a7805 */ /* 0x000fe4000001ff00 */
[----:B------:R-:W-:Y:S01]  /*0210*/  LEA R6, P4, R4, UR4, 0x2 ;  /* 0x0000000404067c11 */ /* 0x000fe2000f8810ff */
[----:B--2---:R-:W-:-:S03]  /*0220*/  IMAD.WIDE R2, R7, 0x4, R2 ;  /* 0x0000000407027825 */ /* 0x004fc600078e0202 */
[----:B------:R-:W-:Y:S01]  /*0230*/  LEA.HI.X R7, R4, UR5, R5, 0x2, P4 ;  /* 0x0000000504077c11 */ /* 0x000fe2000a0f1405 */
[----:B------:R-:W-:Y:S01]  /*0240*/  ULDC.64 UR4, c[0x0][0x208] ;  /* 0x0000820000047ab9 */ /* 0x000fe20000000a00 */
[----:B------:R-:W1:Y:S01]  /*0250*/  LDC.64 R4, c[0x0][0x220] ;  /* 0x00008800ff047b82 */ /* 0x000e620000000a00 */
[----:B------:R-:W2:Y:S04]  /*0260*/  @P3 LDG.E.64 R10, desc[UR4][R2.64] ;  /* 0x00000004020a3981 */ /* 0x000ea8000c1e1b00 */
[----:B------:R-:W3:Y:S01]  /*0270*/  @P1 LDG.E.64 R12, desc[UR4][R6.64+-0x20] ;  /* 0xffffe004060c1981 */ /* 0x000ee2000c1e1b00 */
[----:B-1----:R-:W-:Y:S01]  /*0280*/  IMAD.WIDE R4, R9, 0x4, R4 ;  /* 0x0000000409047825 */ /* 0x002fe200078e0204 */
[----:B--2---:R-:W-:Y:S02]  /*0290*/  SEL R10, R10, RZ, P3 ;  /* 0x000000ff0a0a7207 */ /* 0x004fe40001800000 */
[----:B------:R-:W-:-:S02]  /*02a0*/  SEL R11, R11, RZ, P3 ;  /* 0x000000ff0b0b7207 */ /* 0x000fc40001800000 */
[----:B---3--:R-:W-:Y:S02]  /*02b0*/  @P2 SEL R10, R12, RZ, P1 ;  /* 0x000000ff0c0a2207 */ /* 0x008fe40000800000 */
[----:B------:R-:W-:Y:S01]  /*02c0*/  @P2 SEL R11, R13, RZ, P1 ;  /* 0x000000ff0d0b2207 */ /* 0x000fe20000800000 */
[----:B------:R-:W-:Y:S06]  /*02d0*/  @P0 EXIT ;  /* 0x000000000000094d */ /* 0x000fec0003800000 */
[----:B------:R-:W-:Y:S01]  /*02e0*/  STG.E.64 desc[UR4][R4.64], R10 ;  /* 0x0000000a04007986 */ /* 0x000fe2000c101b04 */
[----:B------:R-:W-:Y:S05]  /*02f0*/  EXIT ;  /* 0x000000000000794d */ /* 0x000fea0003800000 */
.L_x_0:
[----:B------:R-:W-:-:S00]  /*0300*/  BRA `(.L_x_0) ;  /* 0xfffffffc00fc7947 */ /* 0x000fc0000383ffff */
[----:B------:R-:W-:-:S00]  /*0310*/  NOP ;  /* 0x0000000000007918 */ /* 0x000fc00000000000 */
        /* <DEDUP_REMOVED lines=14> */
.L_x_1:


//--------------------- .nv.constant0.triton_poi_fused_cat_4 --------------------------
	.section	.nv.constant0.triton_poi_fused_cat_4,"a",@progbits
	.sectionflags	@""
	.align	4
.nv.constant0.triton_poi_fused_cat_4:
	.zero		556
